	.headerflags	@"EF_CUDA_TEXMODE_UNIFIED EF_CUDA_64BIT_ADDRESS EF_CUDA_ACCELERATORS EF_CUDA_SM90 EF_CUDA_VIRTUAL_SM(EF_CUDA_SM90)"
	.elftype	@"ET_EXEC"


//--------------------- .nv.info                  --------------------------
	.section	.nv.info,"",@"SHT_CUDA_INFO"
	.align	4


	//----- nvinfo : EIATTR_REGCOUNT
	.align		4
        /*0000*/ 	.byte	0x04, 0x2f
        /*0002*/ 	.short	(.L_3 - .L_2)
	.align		4
.L_2:
        /*0004*/ 	.word	index@(triton_poi_fused__native_batch_norm_legit_no_training_constant_pad_nd_4)
        /*0008*/ 	.word	0x00000024


	//----- nvinfo : EIATTR_MIN_STACK_SIZE
	.align		4
.L_3:
        /*000c*/ 	.byte	0x04, 0x12
        /*000e*/ 	.short	(.L_5 - .L_4)
	.align		4
.L_4:
        /*0010*/ 	.word	index@(triton_poi_fused__native_batch_norm_legit_no_training_constant_pad_nd_4)
        /*0014*/ 	.word	0x00000000


	//----- nvinfo : EIATTR_FRAME_SIZE
	.align		4
.L_5:
        /*0018*/ 	.byte	0x04, 0x11
        /*001a*/ 	.short	(.L_7 - .L_6)
	.align		4
.L_6:
        /*001c*/ 	.word	index@(triton_poi_fused__native_batch_norm_legit_no_training_constant_pad_nd_4)
        /*0020*/ 	.word	0x00000000


	//----- nvinfo : EIATTR_MIN_STACK_SIZE
	.align		4
.L_7:
        /*0024*/ 	.byte	0x04, 0x12
        /*0026*/ 	.short	(.L_9 - .L_8)
	.align		4
.L_8:
        /*0028*/ 	.word	index@(triton_poi_fused__native_batch_norm_legit_no_training_constant_pad_nd_4)
        /*002c*/ 	.word	0x00000000
.L_9:


//--------------------- .nv.info.triton_poi_fused__native_batch_norm_legit_no_training_constant_pad_nd_4 --------------------------
	.section	.nv.info.triton_poi_fused__native_batch_norm_legit_no_training_constant_pad_nd_4,"",@"SHT_CUDA_INFO"
	.sectionflags	@""
	.align	4


	//----- nvinfo : EIATTR_CUDA_API_VERSION
	.align		4
        /*0000*/ 	.byte	0x04, 0x37
        /*0002*/ 	.short	(.L_11 - .L_10)
.L_10:
        /*0004*/ 	.word	0x0000007c


	//----- nvinfo : EIATTR_KPARAM_INFO
	.align		4
.L_11:
        /*0008*/ 	.byte	0x04, 0x17
        /*000a*/ 	.short	(.L_13 - .L_12)
.L_12:
        /*000c*/ 	.word	0x00000000
        /*0010*/ 	.short	0x0006
        /*0012*/ 	.short	0x0030
        /*0014*/ 	.byte	0x00, 0xf0, 0x11, 0x00


	//----- nvinfo : EIATTR_KPARAM_INFO
	.align		4
.L_13:
        /*0018*/ 	.byte	0x04, 0x17
        /*001a*/ 	.short	(.L_15 - .L_14)
.L_14:
        /*001c*/ 	.word	0x00000000
        /*0020*/ 	.short	0x0005
        /*0022*/ 	.short	0x0028
        /*0024*/ 	.byte	0x00, 0xf4, 0x21, 0x00


	//----- nvinfo : EIATTR_KPARAM_INFO
	.align		4
.L_15:
        /*0028*/ 	.byte	0x04, 0x17
        /*002a*/ 	.short	(.L_17 - .L_16)
.L_16:
        /*002c*/ 	.word	0x00000000
        /*0030*/ 	.short	0x0004
        /*0032*/ 	.short	0x0020
        /*0034*/ 	.byte	0x00, 0xf4, 0x21, 0x00


	//----- nvinfo : EIATTR_KPARAM_INFO
	.align		4
.L_17:
        /*0038*/ 	.byte	0x04, 0x17
        /*003a*/ 	.short	(.L_19 - .L_18)
.L_18:
        /*003c*/ 	.word	0x00000000
        /*0040*/ 	.short	0x0003
        /*0042*/ 	.short	0x0018
        /*0044*/ 	.byte	0x00, 0xf4, 0x21, 0x00


	//----- nvinfo : EIATTR_KPARAM_INFO
	.align		4
.L_19:
        /*0048*/ 	.byte	0x04, 0x17
        /*004a*/ 	.short	(.L_21 - .L_20)
.L_20:
        /*004c*/ 	.word	0x00000000
        /*0050*/ 	.short	0x0002
        /*0052*/ 	.short	0x0010
        /*0054*/ 	.byte	0x00, 0xf4, 0x21, 0x00


	//----- nvinfo : EIATTR_KPARAM_INFO
	.align		4
.L_21:
        /*0058*/ 	.byte	0x04, 0x17
        /*005a*/ 	.short	(.L_23 - .L_22)
.L_22:
        /*005c*/ 	.word	0x00000000
        /*0060*/ 	.short	0x0001
        /*0062*/ 	.short	0x0008
        /*0064*/ 	.byte	0x00, 0xf4, 0x21, 0x00


	//----- nvinfo : EIATTR_KPARAM_INFO
	.align		4
.L_23:
        /*0068*/ 	.byte	0x04, 0x17
        /*006a*/ 	.short	(.L_25 - .L_24)
.L_24:
        /*006c*/ 	.word	0x00000000
        /*0070*/ 	.short	0x0000
        /*0072*/ 	.short	0x0000
        /*0074*/ 	.byte	0x00, 0xf4, 0x21, 0x00


	//----- nvinfo : EIATTR_SPARSE_MMA_MASK
	.align		4
.L_25:
        /*0078*/ 	.byte	0x03, 0x50
        /*007a*/ 	.short	0x0000


	//----- nvinfo : EIATTR_MAXREG_COUNT
	.align		4
        /*007c*/ 	.byte	0x03, 0x1b
        /*007e*/ 	.short	0x00ff


	//----- nvinfo : EIATTR_EXIT_INSTR_OFFSETS
	.align		4
        /*0080*/ 	.byte	0x04, 0x1c
        /*0082*/ 	.short	(.L_27 - .L_26)


	//   ....[0]....
.L_26:
        /*0084*/ 	.word	0x00001100


	//   ....[1]....
        /*0088*/ 	.word	0x00001120


	//----- nvinfo : EIATTR_REQNTID
	.align		4
.L_27:
        /*008c*/ 	.byte	0x04, 0x10
        /*008e*/ 	.short	(.L_29 - .L_28)
.L_28:
        /*0090*/ 	.word	0x00000080
        /*0094*/ 	.word	0x00000001
        /*0098*/ 	.word	0x00000001


	//----- nvinfo : EIATTR_CBANK_PARAM_SIZE
	.align		4
.L_29:
        /*009c*/ 	.byte	0x03, 0x19
        /*009e*/ 	.short	0x0034


	//----- nvinfo : EIATTR_PARAM_CBANK
	.align		4
        /*00a0*/ 	.byte	0x04, 0x0a
        /*00a2*/ 	.short	(.L_31 - .L_30)
	.align		4
.L_30:
        /*00a4*/ 	.word	index@(.nv.constant0.triton_poi_fused__native_batch_norm_legit_no_training_constant_pad_nd_4)
        /*00a8*/ 	.short	0x0210
        /*00aa*/ 	.short	0x0034


	//----- nvinfo : EIATTR_SW_WAR
	.align		4
.L_31:
        /*00ac*/ 	.byte	0x04, 0x36
        /*00ae*/ 	.short	(.L_33 - .L_32)
.L_32:
        /*00b0*/ 	.word	0x00000008
.L_33:


//--------------------- .nv.callgraph             --------------------------
	.section	.nv.callgraph,"",@"SHT_CUDA_CALLGRAPH"
	.align	4
	.sectionentsize	8
	.align		4
        /*0000*/ 	.word	0x00000000
	.align		4
        /*0004*/ 	.word	0xffffffff
	.align		4
        /*0008*/ 	.word	0x00000000
	.align		4
        /*000c*/ 	.word	0xfffffffe
	.align		4
        /*0010*/ 	.word	0x00000000
	.align		4
        /*0014*/ 	.word	0xfffffffd
	.align		4
        /*0018*/ 	.word	0x00000000
	.align		4
        /*001c*/ 	.word	0xfffffffc


//--------------------- .nv.constant4             --------------------------
	.section	.nv.constant4,"a",@progbits
	.align	8
	.align		8
.nv.constant4:
        /*0000*/ 	.dword	_$_str
	.align		8
        /*0008*/ 	.dword	_$_str_$_2


//--------------------- .text.triton_poi_fused__native_batch_norm_legit_no_training_constant_pad_nd_4 --------------------------
	.section	.text.triton_poi_fused__native_batch_norm_legit_no_training_constant_pad_nd_4,"ax",@progbits
	.align	128
        .global         triton_poi_fused__native_batch_norm_legit_no_training_constant_pad_nd_4
        .type           triton_poi_fused__native_batch_norm_legit_no_training_constant_pad_nd_4,@function
        .size           triton_poi_fused__native_batch_norm_legit_no_training_constant_pad_nd_4,(.L_x_1 - triton_poi_fused__native_batch_norm_legit_no_training_constant_pad_nd_4)
        .other          triton_poi_fused__native_batch_norm_legit_no_training_constant_pad_nd_4,@"STO_CUDA_ENTRY STV_DEFAULT"
triton_poi_fused__native_batch_norm_legit_no_training_constant_pad_nd_4:
.text.triton_poi_fused__native_batch_norm_legit_no_training_constant_pad_nd_4:
[----:B------:R-:W0:Y:S01]  /*0000*/  LDC R1, c[0x0][0x28] ;  /* 0x00000a00ff017b82 */ /* 0x000e220000000800 */
[----:B------:R-:W1:Y:S01]  /*0010*/  S2R R0, SR_TID.X ;  /* 0x0000000000007919 */ /* 0x000e620000002100 */
[----:B------:R-:W-:Y:S01]  /*0020*/  ULDC.64 UR8, c[0x0][0x210] ;  /* 0x0000840000087ab9 */ /* 0x000fe20000000a00 */
[----:B------:R-:W-:Y:S01]  /*0030*/  UMOV UR6, 0xffffffff ;  /* 0xffffffff00067882 */ /* 0x000fe20000000000 */
[----:B------:R-:W-:Y:S01]  /*0040*/  ULDC.64 UR4, c[0x0][0x208] ;  /* 0x0000820000047ab9 */ /* 0x000fe20000000a00 */
[----:B------:R-:W2:Y:S03]  /*0050*/  S2R R3, SR_CTAID.X ;  /* 0x0000000000037919 */ /* 0x000ea60000002500 */
[----:B------:R-:W3:Y:S08]  /*0060*/  LDC.64 R24, c[0x0][0x218] ;  /* 0x00008600ff187b82 */ /* 0x000ef00000000a00 */
[----:B------:R-:W4:Y:S01]  /*0070*/  LDC.64 R30, c[0x0][0x220] ;  /* 0x00008800ff1e7b82 */ /* 0x000f220000000a00 */
[----:B-1----:R-:W-:Y:S01]  /*0080*/  IMAD.SHL.U32 R0, R0, 0x4, RZ ;  /* 0x0000000400007824 */ /* 0x002fe200078e00ff */
[----:B--2---:R-:W-:-:S04]  /*0090*/  SHF.R.S32.HI R2, RZ, 0x15, R3 ;  /* 0x00000015ff027819 */ /* 0x004fc80000011403 */
[----:B------:R-:W-:-:S05]  /*00a0*/  LOP3.LUT R0, R0, 0x1fc, RZ, 0xc0, !PT ;  /* 0x000001fc00007812 */ /* 0x000fca00078ec0ff */
[----:B------:R-:W-:Y:S01]  /*00b0*/  IMAD R0, R3, 0x400, R0 ;  /* 0x0000040003007824 */ /* 0x000fe200078e0200 */
[----:B------:R-:W-:-:S03]  /*00c0*/  SGXT R3, R2, 0x1 ;  /* 0x000000010203781a */ /* 0x000fc60000000200 */
[----:B------:R-:W-:-:S04]  /*00d0*/  VIADD R2, R0, 0x200 ;  /* 0x0000020000027836 */ /* 0x000fc80000000000 */
[C---:B------:R-:W-:Y:S01]  /*00e0*/  IMAD.HI R5, R2.reuse, 0x3e0f83e1, RZ ;  /* 0x3e0f83e102057827 */ /* 0x040fe200078e02ff */
[C---:B------:R-:W-:Y:S02]  /*00f0*/  LEA.HI R4, R3.reuse, R2, RZ, 0x4 ;  /* 0x0000000203047211 */ /* 0x040fe400078f20ff */
[----:B------:R-:W-:Y:S01]  /*0100*/  LEA.HI R3, R3, R0, RZ, 0x4 ;  /* 0x0000000003037211 */ /* 0x000fe200078f20ff */
[----:B------:R-:W-:Y:S01]  /*0110*/  IMAD.HI R9, R2, 0x3c2e1347, RZ ;  /* 0x3c2e134702097827 */ /* 0x000fe200078e02ff */
[----:B------:R-:W-:Y:S02]  /*0120*/  SHF.R.S32.HI R4, RZ, 0x4, R4 ;  /* 0x00000004ff047819 */ /* 0x000fe40000011404 */
[----:B------:R-:W-:Y:S02]  /*0130*/  SHF.R.U32.HI R6, RZ, 0x1f, R5 ;  /* 0x0000001fff067819 */ /* 0x000fe40000011605 */
[----:B------:R-:W-:Y:S01]  /*0140*/  SHF.R.U32.HI R10, RZ, 0x1f, R9 ;  /* 0x0000001fff0a7819 */ /* 0x000fe20000011609 */
[----:B------:R-:W-:Y:S01]  /*0150*/  IMAD.HI R7, R4, 0x3e0f83e1, RZ ;  /* 0x3e0f83e104077827 */ /* 0x000fe200078e02ff */
[----:B------:R-:W-:-:S02]  /*0160*/  LEA.HI.SX32 R5, R5, R6, 0x19 ;  /* 0x0000000605057211 */ /* 0x000fc400078fcaff */
[----:B------:R-:W-:Y:S02]  /*0170*/  LEA.HI.SX32 R10, R9, R10, 0x14 ;  /* 0x0000000a090a7211 */ /* 0x000fe400078fa2ff */
[----:B------:R-:W-:Y:S01]  /*0180*/  SHF.R.U32.HI R8, RZ, 0x1f, R7 ;  /* 0x0000001fff087819 */ /* 0x000fe20000011607 */
[----:B------:R-:W-:-:S03]  /*0190*/  IMAD.HI R6, R5, 0x3e0f83e1, RZ ;  /* 0x3e0f83e105067827 */ /* 0x000fc600078e02ff */
[----:B------:R-:W-:Y:S01]  /*01a0*/  LEA.HI.SX32 R8, R7, R8, 0x1d ;  /* 0x0000000807087211 */ /* 0x000fe200078feaff */
[----:B------:R-:W-:Y:S01]  /*01b0*/  IMAD R10, R10, 0x3c10, RZ ;  /* 0x00003c100a0a7824 */ /* 0x000fe200078e02ff */
[----:B------:R-:W-:-:S03]  /*01c0*/  SHF.R.U32.HI R7, RZ, 0x1f, R6 ;  /* 0x0000001fff077819 */ /* 0x000fc60000011606 */
[----:B------:R-:W-:Y:S01]  /*01d0*/  IMAD R8, R8, 0x21, RZ ;  /* 0x0000002108087824 */ /* 0x000fe200078e02ff */
[----:B------:R-:W-:Y:S02]  /*01e0*/  LEA.HI.SX32 R6, R6, R7, 0x1d ;  /* 0x0000000706067211 */ /* 0x000fe400078feaff */
[----:B------:R-:W-:Y:S02]  /*01f0*/  SHF.R.S32.HI R9, RZ, 0x1f, R10 ;  /* 0x0000001fff097819 */ /* 0x000fe4000001140a */
[----:B------:R-:W-:Y:S01]  /*0200*/  LOP3.LUT R7, RZ, R8, RZ, 0x33, !PT ;  /* 0x00000008ff077212 */ /* 0x000fe200078e33ff */
[----:B------:R-:W-:Y:S02]  /*0210*/  IMAD R6, R6, -0x21, R5 ;  /* 0xffffffdf06067824 */ /* 0x000fe400078e0205 */
[----:B------:R-:W-:Y:S02]  /*0220*/  IMAD R5, R5, -0x210, R2 ;  /* 0xfffffdf005057824 */ /* 0x000fe400078e0202 */
[----:B------:R-:W-:-:S02]  /*0230*/  IMAD R8, R6, 0x1f0, RZ ;  /* 0x000001f006087824 */ /* 0x000fc400078e02ff */
[----:B------:R-:W-:-:S03]  /*0240*/  IMAD.IADD R7, R4, 0x1, R7 ;  /* 0x0000000104077824 */ /* 0x000fc600078e0207 */
[----:B------:R-:W-:Y:S02]  /*0250*/  IADD3 R10, P0, P1, R8, R5, R10 ;  /* 0x00000005080a7210 */ /* 0x000fe4000791e00a */
[----:B------:R-:W-:Y:S02]  /*0260*/  SHF.R.S32.HI R5, RZ, 0x1f, R5 ;  /* 0x0000001fff057819 */ /* 0x000fe40000011405 */
[----:B------:R-:W-:Y:S01]  /*0270*/  SHF.R.S32.HI R8, RZ, 0x1f, R8 ;  /* 0x0000001fff087819 */ /* 0x000fe20000011408 */
[----:B------:R-:W-:Y:S01]  /*0280*/  IMAD.HI R14, R0, 0x3e0f83e1, RZ ;  /* 0x3e0f83e1000e7827 */ /* 0x000fe200078e02ff */
[----:B------:R-:W-:Y:S02]  /*0290*/  VIADDMNMX.U32 R7, R6, UR6, R7, !PT ;  /* 0x0000000606077c46 */ /* 0x000fe4000f800007 */
[----:B------:R-:W-:Y:S02]  /*02a0*/  IADD3.X R5, R8, R5, R9, P0, P1 ;  /* 0x0000000508057210 */ /* 0x000fe400007e2409 */
[----:B------:R-:W-:-:S02]  /*02b0*/  CS2R R8, SRZ ;  /* 0x0000000000087805 */ /* 0x000fc4000001ff00 */
[----:B------:R-:W-:Y:S02]  /*02c0*/  LEA R12, P0, R10, UR8, 0x2 ;  /* 0x000000080a0c7c11 */ /* 0x000fe4000f8010ff */
[----:B------:R-:W-:Y:S01]  /*02d0*/  ISETP.GE.U32.AND P1, PT, R7, 0x1f, PT ;  /* 0x0000001f0700780c */ /* 0x000fe20003f26070 */
[----:B------:R-:W-:Y:S01]  /*02e0*/  IMAD.HI R18, R0, 0x3c2e1347, RZ ;  /* 0x3c2e134700127827 */ /* 0x000fe200078e02ff */
[----:B------:R-:W-:Y:S02]  /*02f0*/  LEA.HI.X R13, R10, UR9, R5, 0x2, P0 ;  /* 0x000000090a0d7c11 */ /* 0x000fe400080f1405 */
[----:B------:R-:W-:Y:S02]  /*0300*/  CS2R R10, SRZ ;  /* 0x00000000000a7805 */ /* 0x000fe4000001ff00 */
[----:B------:R-:W-:Y:S02]  /*0310*/  LOP3.LUT R5, R3, 0xfffffff0, RZ, 0xc0, !PT ;  /* 0xfffffff003057812 */ /* 0x000fe400078ec0ff */
[----:B------:R-:W-:-:S02]  /*0320*/  CS2R R6, SRZ ;  /* 0x0000000000067805 */ /* 0x000fc4000001ff00 */
[----:B------:R-:W-:Y:S02]  /*0330*/  SHF.R.S32.HI R3, RZ, 0x4, R3 ;  /* 0x00000004ff037819 */ /* 0x000fe40000011403 */
[----:B------:R-:W-:Y:S01]  /*0340*/  SHF.R.U32.HI R15, RZ, 0x1f, R14 ;  /* 0x0000001fff0f7819 */ /* 0x000fe2000001160e */
[----:B------:R-:W-:Y:S01]  /*0350*/  IMAD.IADD R28, R0, 0x1, -R5 ;  /* 0x00000001001c7824 */ /* 0x000fe200078e0a05 */
[----:B------:R-:W-:Y:S01]  /*0360*/  ISETP.LT.AND P2, PT, R2, 0x11040, !P1 ;  /* 0x000110400200780c */ /* 0x000fe20004f41270 */
[----:B------:R-:W-:Y:S01]  /*0370*/  IMAD.HI R16, R3, 0x3e0f83e1, RZ ;  /* 0x3e0f83e103107827 */ /* 0x000fe200078e02ff */
[----:B------:R-:W-:Y:S02]  /*0380*/  LEA.HI.SX32 R15, R14, R15, 0x19 ;  /* 0x0000000f0e0f7211 */ /* 0x000fe400078fcaff */
[----:B------:R-:W-:Y:S02]  /*0390*/  CS2R R4, SRZ ;  /* 0x0000000000047805 */ /* 0x000fe4000001ff00 */
[----:B------:R-:W-:Y:S01]  /*03a0*/  CS2R R20, SRZ ;  /* 0x0000000000147805 */ /* 0x000fe2000001ff00 */
[----:B---3--:R-:W-:Y:S01]  /*03b0*/  IMAD.WIDE R24, R28, 0x4, R24 ;  /* 0x000000041c187825 */ /* 0x008fe200078e0218 */
[----:B------:R-:W-:-:S03]  /*03c0*/  SHF.R.U32.HI R17, RZ, 0x1f, R16 ;  /* 0x0000001fff117819 */ /* 0x000fc60000011610 */
[----:B------:R-:W-:Y:S01]  /*03d0*/  IMAD.HI R14, R15, 0x3e0f83e1, RZ ;  /* 0x3e0f83e10f0e7827 */ /* 0x000fe200078e02ff */
[----:B------:R-:W-:Y:S01]  /*03e0*/  LEA.HI.SX32 R16, R16, R17, 0x1d ;  /* 0x0000001110107211 */ /* 0x000fe200078feaff */
[----:B------:R1:W2:Y:S03]  /*03f0*/  @P2 LDG.E.128 R8, desc[UR4][R12.64+-0x800] ;  /* 0xfff800040c082981 */ /* 0x0002a6000c1e1d00 */
[----:B------:R-:W-:Y:S01]  /*0400*/  SHF.R.U32.HI R17, RZ, 0x1f, R14 ;  /* 0x0000001fff117819 */ /* 0x000fe2000001160e */
[----:B------:R-:W-:Y:S01]  /*0410*/  IMAD R16, R16, 0x21, RZ ;  /* 0x0000002110107824 */ /* 0x000fe200078e02ff */
[----:B------:R-:W-:Y:S01]  /*0420*/  CS2R R22, SRZ ;  /* 0x0000000000167805 */ /* 0x000fe2000001ff00 */
[----:B----4-:R-:W-:Y:S01]  /*0430*/  IMAD.WIDE R30, R28, 0x4, R30 ;  /* 0x000000041c1e7825 */ /* 0x010fe200078e021e */
[----:B------:R-:W-:Y:S01]  /*0440*/  LEA.HI.SX32 R14, R14, R17, 0x1d ;  /* 0x000000110e0e7211 */ /* 0x000fe200078feaff */
[----:B------:R-:W3:Y:S01]  /*0450*/  @P2 LDG.E.EL.128 R4, desc[UR4][R24.64] ;  /* 0x0000000418042981 */ /* 0x000ee2000c2e1d00 */
[----:B------:R-:W-:-:S02]  /*0460*/  LOP3.LUT R16, RZ, R16, RZ, 0x33, !PT ;  /* 0x00000010ff107212 */ /* 0x000fc400078e33ff */
[----:B-1----:R-:W-:Y:S01]  /*0470*/  SHF.R.U32.HI R13, RZ, 0x1f, R18 ;  /* 0x0000001fff0d7819 */ /* 0x002fe20000011612 */
[----:B------:R-:W-:-:S03]  /*0480*/  IMAD R14, R14, -0x21, R15 ;  /* 0xffffffdf0e0e7824 */ /* 0x000fc600078e020f */
[----:B------:R-:W-:Y:S01]  /*0490*/  LEA.HI.SX32 R13, R18, R13, 0x14 ;  /* 0x0000000d120d7211 */ /* 0x000fe200078fa2ff */
[----:B------:R-:W-:Y:S02]  /*04a0*/  IMAD.IADD R3, R3, 0x1, R16 ;  /* 0x0000000103037824 */ /* 0x000fe400078e0210 */
[----:B------:R-:W-:Y:S02]  /*04b0*/  IMAD R15, R15, -0x210, R0 ;  /* 0xfffffdf00f0f7824 */ /* 0x000fe400078e0200 */
[----:B------:R-:W-:Y:S02]  /*04c0*/  IMAD R13, R13, 0x3c10, RZ ;  /* 0x00003c100d0d7824 */ /* 0x000fe400078e02ff */
[C---:B------:R-:W-:Y:S01]  /*04d0*/  IMAD R12, R14.reuse, 0x1f0, RZ ;  /* 0x000001f00e0c7824 */ /* 0x040fe200078e02ff */
[----:B------:R-:W-:Y:S02]  /*04e0*/  VIADDMNMX.U32 R3, R14, UR6, R3, !PT ;  /* 0x000000060e037c46 */ /* 0x000fe4000f800003 */
[----:B------:R-:W-:-:S02]  /*04f0*/  SHF.R.S32.HI R17, RZ, 0x1f, R13 ;  /* 0x0000001fff117819 */ /* 0x000fc4000001140d */
[----:B------:R-:W-:Y:S02]  /*0500*/  IADD3 R13, P0, P4, R12, R15, R13 ;  /* 0x0000000f0c0d7210 */ /* 0x000fe40007c1e00d */
[----:B------:R-:W-:Y:S02]  /*0510*/  SHF.R.S32.HI R15, RZ, 0x1f, R15 ;  /* 0x0000001fff0f7819 */ /* 0x000fe4000001140f */
[----:B------:R-:W-:Y:S02]  /*0520*/  SHF.R.S32.HI R12, RZ, 0x1f, R12 ;  /* 0x0000001fff0c7819 */ /* 0x000fe4000001140c */
[----:B------:R-:W-:Y:S02]  /*0530*/  ISETP.GE.U32.AND P3, PT, R3, 0x1f, PT ;  /* 0x0000001f0300780c */ /* 0x000fe40003f66070 */
[----:B------:R-:W-:Y:S02]  /*0540*/  IADD3.X R12, R12, R15, R17, P0, P4 ;  /* 0x0000000f0c0c7210 */ /* 0x000fe400007e8411 */
[----:B------:R-:W-:-:S13]  /*0550*/  ISETP.LT.AND P4, PT, R0, 0x11040, !P3 ;  /* 0x000110400000780c */ /* 0x000fda0005f81270 */
[----:B------:R-:W4:Y:S01]  /*0560*/  @P4 LDG.E.EL.128 R20, desc[UR4][R30.64] ;  /* 0x000000041e144981 */ /* 0x000f22000c2e1d00 */
[C---:B------:R-:W-:Y:S02]  /*0570*/  LEA R26, P0, R13.reuse, UR8, 0x2 ;  /* 0x000000080d1a7c11 */ /* 0x040fe4000f8010ff */
[----:B------:R-:W-:Y:S02]  /*0580*/  CS2R R16, SRZ ;  /* 0x0000000000107805 */ /* 0x000fe4000001ff00 */
[----:B------:R-:W-:Y:S02]  /*0590*/  CS2R R18, SRZ ;  /* 0x0000000000127805 */ /* 0x000fe4000001ff00 */
[----:B------:R-:W-:Y:S02]  /*05a0*/  CS2R R14, SRZ ;  /* 0x00000000000e7805 */ /* 0x000fe4000001ff00 */
[----:B------:R-:W-:Y:S02]  /*05b0*/  LEA.HI.X R27, R13, UR9, R12, 0x2, P0 ;  /* 0x000000090d1b7c11 */ /* 0x000fe400080f140c */
[----:B------:R-:W-:Y:S01]  /*05c0*/  CS2R R12, SRZ ;  /* 0x00000000000c7805 */ /* 0x000fe2000001ff00 */
[----:B------:R1:W5:Y:S05]  /*05d0*/  @P4 LDG.E.EL.128 R16, desc[UR4][R24.64] ;  /* 0x0000000418104981 */ /* 0x00036a000c2e1d00 */
[----:B------:R1:W5:Y:S02]  /*05e0*/  @P4 LDG.E.128 R12, desc[UR4][R26.64+-0x800] ;  /* 0xfff800041a0c4981 */ /* 0x000364000c1e1d00 */
[----:B-1----:R-:W-:-:S02]  /*05f0*/  CS2R R24, SRZ ;  /* 0x0000000000187805 */ /* 0x002fc4000001ff00 */
[----:B------:R-:W-:-:S06]  /*0600*/  CS2R R26, SRZ ;  /* 0x00000000001a7805 */ /* 0x000fcc000001ff00 */
[----:B------:R-:W5:Y:S01]  /*0610*/  @P2 LDG.E.EL.128 R24, desc[UR4][R30.64] ;  /* 0x000000041e182981 */ /* 0x000f62000c2e1d00 */
[----:B------:R-:W-:Y:S02]  /*0620*/  ISETP.GE.AND P0, PT, R2, 0x11040, PT ;  /* 0x000110400200780c */ /* 0x000fe40003f06270 */
[----:B---3--:R-:W-:Y:S02]  /*0630*/  SEL R32, R7, RZ, P2 ;  /* 0x000000ff07207207 */ /* 0x008fe40001000000 */
[----:B------:R-:W-:Y:S02]  /*0640*/  SEL R7, R6, RZ, P2 ;  /* 0x000000ff06077207 */ /* 0x000fe40001000000 */
[----:B--2---:R-:W-:-:S05]  /*0650*/  SEL R10, R10, RZ, P2 ;  /* 0x000000ff0a0a7207 */ /* 0x004fca0001000000 */
[----:B------:R-:W-:Y:S01]  /*0660*/  FADD R2, R10, -R7 ;  /* 0x800000070a027221 */ /* 0x000fe20000000000 */
[----:B----4-:R-:W-:-:S05]  /*0670*/  SEL R6, R20, RZ, P4 ;  /* 0x000000ff14067207 */ /* 0x010fca0002000000 */
[----:B------:R-:W-:Y:S01]  /*0680*/  FADD R6, R6, 9.9999997473787516356e-06 ;  /* 0x3727c5ac06067421 */ /* 0x000fe20000000000 */
[----:B------:R-:W-:-:S05]  /*0690*/  SEL R7, R21, RZ, P4 ;  /* 0x000000ff15077207 */ /* 0x000fca0002000000 */
[----:B------:R-:W1:Y:S01]  /*06a0*/  MUFU.SQRT R6, R6 ;  /* 0x0000000600067308 */ /* 0x000e620000002000 */
[----:B------:R-:W-:Y:S01]  /*06b0*/  FADD R7, R7, 9.9999997473787516356e-06 ;  /* 0x3727c5ac07077421 */ /* 0x000fe20000000000 */
[----:B------:R-:W-:-:S06]  /*06c0*/  SEL R22, R22, RZ, P4 ;  /* 0x000000ff16167207 */ /* 0x000fcc0002000000 */
[----:B------:R-:W2:Y:S01]  /*06d0*/  MUFU.SQRT R7, R7 ;  /* 0x0000000700077308 */ /* 0x000ea20000002000 */
[----:B------:R-:W-:Y:S02]  /*06e0*/  SEL R21, R4, RZ, P2 ;  /* 0x000000ff04157207 */ /* 0x000fe40001000000 */
[C---:B-1----:R-:W-:Y:S02]  /*06f0*/  FSETP.GT.AND P5, PT, R6.reuse, 8.50705917302346158658e+37, PT ;  /* 0x7e8000000600780b */ /* 0x042fe40003fa4000 */
[----:B------:R-:W-:Y:S01]  /*0700*/  FSETP.GEU.AND P6, PT, R6, 1.175494350822287508e-38, PT ;  /* 0x008000000600780b */ /* 0x000fe20003fce000 */
[----:B------:R-:W-:Y:S01]  /*0710*/  FADD R4, R22, 9.9999997473787516356e-06 ;  /* 0x3727c5ac16047421 */ /* 0x000fe20000000000 */
[----:B------:R-:W-:Y:S01]  /*0720*/  IMAD.MOV.U32 R22, RZ, RZ, 0x3e800000 ;  /* 0x3e800000ff167424 */ /* 0x000fe200078e00ff */
[----:B------:R-:W-:-:S04]  /*0730*/  SEL R20, R5, RZ, P2 ;  /* 0x000000ff05147207 */ /* 0x000fc80001000000 */
[----:B------:R-:W-:Y:S01]  /*0740*/  FSEL R5, R22, 1, P5 ;  /* 0x3f80000016057808 */ /* 0x000fe20002800000 */
[----:B------:R-:W1:Y:S01]  /*0750*/  MUFU.SQRT R4, R4 ;  /* 0x0000000400047308 */ /* 0x000e620000002000 */
[----:B------:R-:W-:Y:S02]  /*0760*/  SEL R3, R11, RZ, P2 ;  /* 0x000000ff0b037207 */ /* 0x000fe40001000000 */
[----:B------:R-:W-:Y:S01]  /*0770*/  @P5 FMUL R6, R6, 0.25 ;  /* 0x3e80000006065820 */ /* 0x000fe20000400000 */
[----:B--2---:R-:W-:Y:S01]  /*0780*/  FSETP.GT.AND P5, PT, R7, 8.50705917302346158658e+37, PT ;  /* 0x7e8000000700780b */ /* 0x004fe20003fa4000 */
[----:B------:R-:W-:Y:S01]  /*0790*/  @!P6 FMUL R5, R5, 16777216 ;  /* 0x4b8000000505e820 */ /* 0x000fe20000400000 */
[----:B------:R-:W-:Y:S01]  /*07a0*/  SEL R11, R23, RZ, P4 ;  /* 0x000000ff170b7207 */ /* 0x000fe20002000000 */
[----:B------:R-:W-:Y:S01]  /*07b0*/  @!P6 FMUL R6, R6, 16777216 ;  /* 0x4b8000000606e820 */ /* 0x000fe20000400000 */
[----:B------:R-:W-:Y:S02]  /*07c0*/  FSETP.GEU.AND P6, PT, R7, 1.175494350822287508e-38, PT ;  /* 0x008000000700780b */ /* 0x000fe40003fce000 */
[----:B------:R-:W-:Y:S01]  /*07d0*/  SEL R9, R9, RZ, P2 ;  /* 0x000000ff09097207 */ /* 0x000fe20001000000 */
[----:B------:R-:W-:-:S04]  /*07e0*/  FADD R11, R11, 9.9999997473787516356e-06 ;  /* 0x3727c5ac0b0b7421 */ /* 0x000fc80000000000 */
[----:B------:R-:W-:Y:S01]  /*07f0*/  FADD R20, R9, -R20 ;  /* 0x8000001409147221 */ /* 0x000fe20000000000 */
[----:B------:R-:W-:Y:S01]  /*0800*/  FSEL R9, R22, 1, P5 ;  /* 0x3f80000016097808 */ /* 0x000fe20002800000 */
[----:B------:R-:W2:Y:S01]  /*0810*/  MUFU.SQRT R11, R11 ;  /* 0x0000000b000b7308 */ /* 0x000ea20000002000 */
[----:B------:R-:W-:Y:S01]  /*0820*/  @P5 FMUL R7, R7, 0.25 ;  /* 0x3e80000007075820 */ /* 0x000fe20000400000 */
[C---:B-1----:R-:W-:Y:S02]  /*0830*/  FSETP.GT.AND P5, PT, R4.reuse, 8.50705917302346158658e+37, PT ;  /* 0x7e8000000400780b */ /* 0x042fe40003fa4000 */
[----:B------:R-:W-:Y:S01]  /*0840*/  @!P6 FMUL R9, R9, 16777216 ;  /* 0x4b8000000909e820 */ /* 0x000fe20000400000 */
[----:B------:R-:W-:Y:S01]  /*0850*/  @!P6 FMUL R7, R7, 16777216 ;  /* 0x4b8000000707e820 */ /* 0x000fe20000400000 */
[----:B------:R-:W-:Y:S02]  /*0860*/  FSETP.GEU.AND P6, PT, R4, 1.175494350822287508e-38, PT ;  /* 0x008000000400780b */ /* 0x000fe40003fce000 */
[----:B-----5:R-:W-:-:S02]  /*0870*/  SEL R24, R24, RZ, P2 ;  /* 0x000000ff18187207 */ /* 0x020fc40001000000 */
[----:B------:R-:W-:-:S03]  /*0880*/  SEL R10, R17, RZ, P4 ;  /* 0x000000ff110a7207 */ /* 0x000fc60002000000 */
[----:B------:R-:W-:Y:S01]  /*0890*/  FADD R24, R24, 9.9999997473787516356e-06 ;  /* 0x3727c5ac18187421 */ /* 0x000fe20000000000 */
[----:B------:R-:W-:Y:S01]  /*08a0*/  SEL R23, R18, RZ, P4 ;  /* 0x000000ff12177207 */ /* 0x000fe20002000000 */
[----:B------:R-:W-:Y:S01]  /*08b0*/  @P5 FMUL R4, R4, 0.25 ;  /* 0x3e80000004045820 */ /* 0x000fe20000400000 */
[----:B------:R-:W-:Y:S01]  /*08c0*/  FSEL R17, R22, 1, P5 ;  /* 0x3f80000016117808 */ /* 0x000fe20002800000 */
[----:B------:R-:W1:Y:S01]  /*08d0*/  MUFU.SQRT R18, R24 ;  /* 0x0000001800127308 */ /* 0x000e620000002000 */
[----:B--2---:R-:W-:Y:S02]  /*08e0*/  FSETP.GT.AND P5, PT, R11, 8.50705917302346158658e+37, PT ;  /* 0x7e8000000b00780b */ /* 0x004fe40003fa4000 */
[----:B------:R-:W-:Y:S01]  /*08f0*/  SEL R8, R8, RZ, P2 ;  /* 0x000000ff08087207 */ /* 0x000fe20001000000 */
[----:B------:R-:W-:Y:S01]  /*0900*/  @!P6 FMUL R4, R4, 16777216 ;  /* 0x4b8000000404e820 */ /* 0x000fe20000400000 */
[----:B------:R-:W-:Y:S01]  /*0910*/  @!P6 FMUL R17, R17, 16777216 ;  /* 0x4b8000001111e820 */ /* 0x000fe20000400000 */
[----:B------:R-:W-:-:S02]  /*0920*/  SEL R25, R25, RZ, P2 ;  /* 0x000000ff19197207 */ /* 0x000fc40001000000 */
[----:B------:R-:W-:Y:S01]  /*0930*/  FSETP.GEU.AND P6, PT, R11, 1.175494350822287508e-38, PT ;  /* 0x008000000b00780b */ /* 0x000fe20003fce000 */
[----:B------:R-:W-:Y:S01]  /*0940*/  FADD R21, R8, -R21 ;  /* 0x8000001508157221 */ /* 0x000fe20000000000 */
[----:B------:R-:W-:Y:S02]  /*0950*/  SEL R19, R19, RZ, P4 ;  /* 0x000000ff13137207 */ /* 0x000fe40002000000 */
[----:B------:R-:W-:Y:S01]  /*0960*/  SEL R8, R15, RZ, P4 ;  /* 0x000000ff0f087207 */ /* 0x000fe20002000000 */
[----:B------:R-:W-:Y:S01]  /*0970*/  FADD R25, R25, 9.9999997473787516356e-06 ;  /* 0x3727c5ac19197421 */ /* 0x000fe20000000000 */
[----:B------:R-:W-:Y:S01]  /*0980*/  FSEL R15, R22, 1, P5 ;  /* 0x3f800000160f7808 */ /* 0x000fe20002800000 */
[----:B------:R-:W-:Y:S02]  /*0990*/  @P5 FMUL R11, R11, 0.25 ;  /* 0x3e8000000b0b5820 */ /* 0x000fe40000400000 */
[----:B------:R-:W-:Y:S01]  /*09a0*/  FADD R8, R8, -R19 ;  /* 0x8000001308087221 */ /* 0x000fe20000000000 */
[----:B-1----:R-:W-:Y:S01]  /*09b0*/  FSETP.GT.AND P5, PT, R18, 8.50705917302346158658e+37, PT ;  /* 0x7e8000001200780b */ /* 0x002fe20003fa4000 */
[----:B------:R-:W1:Y:S01]  /*09c0*/  MUFU.SQRT R19, R25 ;  /* 0x0000001900137308 */ /* 0x000e620000002000 */
[----:B------:R-:W-:Y:S01]  /*09d0*/  SEL R26, R26, RZ, P2 ;  /* 0x000000ff1a1a7207 */ /* 0x000fe20001000000 */
[----:B------:R-:W-:Y:S01]  /*09e0*/  @!P6 FMUL R11, R11, 16777216 ;  /* 0x4b8000000b0be820 */ /* 0x000fe20000400000 */
[----:B------:R-:W-:Y:S01]  /*09f0*/  @!P6 FMUL R15, R15, 16777216 ;  /* 0x4b8000000f0fe820 */ /* 0x000fe20000400000 */
[----:B------:R-:W-:-:S02]  /*0a00*/  FSETP.GEU.AND P6, PT, R18, 1.175494350822287508e-38, PT ;  /* 0x008000001200780b */ /* 0x000fc40003fce000 */
[----:B------:R-:W-:Y:S02]  /*0a10*/  SEL R13, R13, RZ, P4 ;  /* 0x000000ff0d0d7207 */ /* 0x000fe40002000000 */
[----:B------:R-:W-:Y:S01]  /*0a20*/  SEL R14, R14, RZ, P4 ;  /* 0x000000ff0e0e7207 */ /* 0x000fe20002000000 */
[----:B------:R-:W-:Y:S02]  /*0a30*/  FADD R26, R26, 9.9999997473787516356e-06 ;  /* 0x3727c5ac1a1a7421 */ /* 0x000fe40000000000 */
[----:B------:R-:W-:Y:S01]  /*0a40*/  FADD R13, R13, -R10 ;  /* 0x8000000a0d0d7221 */ /* 0x000fe20000000000 */
[----:B------:R-:W-:Y:S01]  /*0a50*/  FSEL R10, R22, 1, P5 ;  /* 0x3f800000160a7808 */ /* 0x000fe20002800000 */
[----:B------:R-:W-:Y:S01]  /*0a60*/  FADD R23, R14, -R23 ;  /* 0x800000170e177221 */ /* 0x000fe20000000000 */
[----:B------:R-:W-:Y:S01]  /*0a70*/  @P5 FMUL R18, R18, 0.25 ;  /* 0x3e80000012125820 */ /* 0x000fe20000400000 */
[----:B------:R-:W2:Y:S01]  /*0a80*/  MUFU.SQRT R14, R26 ;  /* 0x0000001a000e7308 */ /* 0x000ea20000002000 */
[C---:B-1----:R-:W-:Y:S01]  /*0a90*/  FSETP.GT.AND P5, PT, R19.reuse, 8.50705917302346158658e+37, PT ;  /* 0x7e8000001300780b */ /* 0x042fe20003fa4000 */
[----:B------:R-:W-:Y:S01]  /*0aa0*/  @!P6 FMUL R10, R10, 16777216 ;  /* 0x4b8000000a0ae820 */ /* 0x000fe20000400000 */
[----:B------:R-:W-:Y:S01]  /*0ab0*/  @!P6 FMUL R18, R18, 16777216 ;  /* 0x4b8000001212e820 */ /* 0x000fe20000400000 */
[----:B------:R-:W-:-:S02]  /*0ac0*/  FSETP.GEU.AND P6, PT, R19, 1.175494350822287508e-38, PT ;  /* 0x008000001300780b */ /* 0x000fc40003fce000 */
[----:B------:R-:W-:Y:S02]  /*0ad0*/  SEL R25, R16, RZ, P4 ;  /* 0x000000ff10197207 */ /* 0x000fe40002000000 */
[----:B------:R-:W-:Y:S01]  /*0ae0*/  SEL R12, R12, RZ, P4 ;  /* 0x000000ff0c0c7207 */ /* 0x000fe20002000000 */
[----:B------:R-:W-:Y:S04]  /*0af0*/  MUFU.RCP R6, R6 ;  /* 0x0000000600067308 */ /* 0x000fe80000001000 */
[----:B------:R-:W-:Y:S01]  /*0b00*/  FADD R12, R12, -R25 ;  /* 0x800000190c0c7221 */ /* 0x000fe20000000000 */
[----:B------:R-:W-:Y:S01]  /*0b10*/  FSEL R25, R22, 1, P5 ;  /* 0x3f80000016197808 */ /* 0x000fe20002800000 */
[----:B------:R-:W-:Y:S01]  /*0b20*/  @P5 FMUL R19, R19, 0.25 ;  /* 0x3e80000013135820 */ /* 0x000fe20000400000 */
[C---:B--2---:R-:W-:Y:S01]  /*0b30*/  FSETP.GT.AND P5, PT, R14.reuse, 8.50705917302346158658e+37, PT ;  /* 0x7e8000000e00780b */ /* 0x044fe20003fa4000 */
[----:B------:R-:W1:Y:S02]  /*0b40*/  MUFU.RCP R4, R4 ;  /* 0x0000000400047308 */ /* 0x000e640000001000 */
[----:B------:R-:W-:Y:S01]  /*0b50*/  @!P6 FMUL R19, R19, 16777216 ;  /* 0x4b8000001313e820 */ /* 0x000fe20000400000 */
[----:B------:R-:W-:Y:S01]  /*0b60*/  @!P6 FMUL R25, R25, 16777216 ;  /* 0x4b8000001919e820 */ /* 0x000fe20000400000 */
[----:B------:R-:W-:-:S04]  /*0b70*/  FSETP.GEU.AND P6, PT, R14, 1.175494350822287508e-38, PT ;  /* 0x008000000e00780b */ /* 0x000fc80003fce000 */
[----:B------:R-:W2:Y:S04]  /*0b80*/  MUFU.RCP R24, R7 ;  /* 0x0000000700187308 */ /* 0x000ea80000001000 */
[----:B------:R-:W-:Y:S01]  /*0b90*/  @P5 FMUL R14, R14, 0.25 ;  /* 0x3e8000000e0e5820 */ /* 0x000fe20000400000 */
[----:B-1----:R-:W-:-:S03]  /*0ba0*/  FMUL R17, R4, R17 ;  /* 0x0000001104117220 */ /* 0x002fc60000400000 */
[----:B------:R1:W3:Y:S01]  /*0bb0*/  MUFU.RCP R16, R11 ;  /* 0x0000000b00107308 */ /* 0x0002e20000001000 */
[----:B------:R-:W-:Y:S01]  /*0bc0*/  @!P6 FMUL R14, R14, 16777216 ;  /* 0x4b8000000e0ee820 */ /* 0x000fe20000400000 */
[----:B-1----:R-:W-:Y:S02]  /*0bd0*/  FMUL R11, R6, R5 ;  /* 0x00000005060b7220 */ /* 0x002fe40000400000 */
[----:B------:R-:W1:Y:S04]  /*0be0*/  LDC.64 R4, c[0x0][0x228] ;  /* 0x00008a00ff047b82 */ /* 0x000e680000000a00 */
[----:B------:R-:W4:Y:S04]  /*0bf0*/  MUFU.RCP R29, R18 ;  /* 0x00000012001d7308 */ /* 0x000f280000001000 */
[----:B------:R-:W5:Y:S04]  /*0c00*/  LDC.64 R6, c[0x0][0x230] ;  /* 0x00008c00ff067b82 */ /* 0x000f680000000a00 */
[----:B------:R-:W4:Y:S01]  /*0c10*/  MUFU.RCP R14, R14 ;  /* 0x0000000e000e7308 */ /* 0x000f220000001000 */
[----:B--2---:R-:W-:Y:S01]  /*0c20*/  FMUL R24, R24, R9 ;  /* 0x0000000918187220 */ /* 0x004fe20000400000 */
[----:B------:R-:W-:Y:S01]  /*0c30*/  FSEL R9, R22, 1, P5 ;  /* 0x3f80000016097808 */ /* 0x000fe20002800000 */
[----:B---3--:R-:W-:-:S04]  /*0c40*/  FMUL R15, R16, R15 ;  /* 0x0000000f100f7220 */ /* 0x008fc80000400000 */
[----:B------:R-:W-:Y:S01]  /*0c50*/  @!P6 FMUL R9, R9, 16777216 ;  /* 0x4b8000000909e820 */ /* 0x000fe20000400000 */
[----:B------:R-:W-:Y:S01]  /*0c60*/  FMUL R13, R13, R24 ;  /* 0x000000180d0d7220 */ /* 0x000fe20000400000 */
[----:B----4-:R-:W-:Y:S01]  /*0c70*/  FMUL R16, R29, R10 ;  /* 0x0000000a1d107220 */ /* 0x010fe20000400000 */
[----:B------:R-:W-:Y:S01]  /*0c80*/  FADD R3, R3, -R32 ;  /* 0x8000002003037221 */ /* 0x000fe20000000000 */
[----:B------:R-:W-:Y:S01]  /*0c90*/  FMUL R12, R12, R11 ;  /* 0x0000000b0c0c7220 */ /* 0x000fe20000400000 */
[----:B------:R-:W-:Y:S01]  /*0ca0*/  FMUL R24, R8, R15 ;  /* 0x0000000f08187220 */ /* 0x000fe20000400000 */
[----:B------:R-:W-:Y:S01]  /*0cb0*/  CS2R R10, SRZ ;  /* 0x00000000000a7805 */ /* 0x000fe2000001ff00 */
[----:B0-----:R-:W-:Y:S01]  /*0cc0*/  FMUL R29, R14, R9 ;  /* 0x000000090e1d7220 */ /* 0x001fe20000400000 */
[C---:B-1----:R-:W-:Y:S01]  /*0cd0*/  IMAD.WIDE R32, R28.reuse, 0x4, R4 ;  /* 0x000000041c207825 */ /* 0x042fe200078e0204 */
[----:B------:R-:W-:Y:S02]  /*0ce0*/  CS2R R8, SRZ ;  /* 0x0000000000087805 */ /* 0x000fe4000001ff00 */
[----:B------:R-:W-:Y:S01]  /*0cf0*/  CS2R R4, SRZ ;  /* 0x0000000000047805 */ /* 0x000fe2000001ff00 */
[----:B-----5:R-:W-:Y:S01]  /*0d00*/  IMAD.WIDE R30, R28, 0x4, R6 ;  /* 0x000000041c1e7825 */ /* 0x020fe200078e0206 */
[----:B------:R-:W-:-:S04]  /*0d10*/  CS2R R6, SRZ ;  /* 0x0000000000067805 */ /* 0x000fc8000001ff00 */
[----:B------:R-:W2:Y:S04]  /*0d20*/  @P4 LDG.E.EL.128 R8, desc[UR4][R30.64] ;  /* 0x000000041e084981 */ /* 0x000ea8000c2e1d00 */
[----:B------:R-:W3:Y:S01]  /*0d30*/  @P4 LDG.E.EL.128 R4, desc[UR4][R32.64] ;  /* 0x0000000420044981 */ /* 0x000ee2000c2e1d00 */
[----:B------:R-:W-:-:S05]  /*0d40*/  SEL R27, R27, RZ, P2 ;  /* 0x000000ff1b1b7207 */ /* 0x000fca0001000000 */
[----:B------:R-:W-:-:S04]  /*0d50*/  FADD R27, R27, 9.9999997473787516356e-06 ;  /* 0x3727c5ac1b1b7421 */ /* 0x000fc80000000000 */
[----:B------:R-:W0:Y:S02]  /*0d60*/  MUFU.SQRT R15, R27 ;  /* 0x0000001b000f7308 */ /* 0x000e240000002000 */
[C---:B0-----:R-:W-:Y:S02]  /*0d70*/  FSETP.GT.AND P5, PT, R15.reuse, 8.50705917302346158658e+37, PT ;  /* 0x7e8000000f00780b */ /* 0x041fe40003fa4000 */
[----:B------:R-:W-:-:S04]  /*0d80*/  FSETP.GEU.AND P6, PT, R15, 1.175494350822287508e-38, PT ;  /* 0x008000000f00780b */ /* 0x000fc80003fce000 */
[----:B------:R2:W-:Y:S01]  /*0d90*/  MUFU.RCP R26, R19 ;  /* 0x00000013001a7308 */ /* 0x0005e20000001000 */
[----:B------:R-:W-:-:S06]  /*0da0*/  FMUL R23, R23, R17 ;  /* 0x0000001117177220 */ /* 0x000fcc0000400000 */
[----:B------:R-:W-:-:S04]  /*0db0*/  @P5 FMUL R15, R15, 0.25 ;  /* 0x3e8000000f0f5820 */ /* 0x000fc80000400000 */
[----:B------:R-:W-:Y:S01]  /*0dc0*/  @!P6 FMUL R15, R15, 16777216 ;  /* 0x4b8000000f0fe820 */ /* 0x000fe20000400000 */
[----:B------:R-:W-:Y:S01]  /*0dd0*/  FMUL R21, R21, R16 ;  /* 0x0000001015157220 */ /* 0x000fe20000400000 */
[----:B--2---:R-:W-:Y:S02]  /*0de0*/  SEL R19, R8, RZ, P4 ;  /* 0x000000ff08137207 */ /* 0x004fe40002000000 */
[----:B------:R-:W0:Y:S01]  /*0df0*/  MUFU.RCP R8, R15 ;  /* 0x0000000f00087308 */ /* 0x000e220000001000 */
[----:B---3--:R-:W-:-:S05]  /*0e00*/  SEL R17, R4, RZ, P4 ;  /* 0x000000ff04117207 */ /* 0x008fca0002000000 */
[----:B------:R-:W-:Y:S01]  /*0e10*/  FFMA R4, R12, R17, R19 ;  /* 0x000000110c047223 */ /* 0x000fe20000000013 */
[----:B------:R-:W-:Y:S02]  /*0e20*/  FSEL R17, R22, 1, P5 ;  /* 0x3f80000016117808 */ /* 0x000fe40002800000 */
[----:B------:R-:W-:Y:S02]  /*0e30*/  SEL R12, R5, RZ, P4 ;  /* 0x000000ff050c7207 */ /* 0x000fe40002000000 */
[----:B------:R-:W-:Y:S01]  /*0e40*/  SEL R14, R9, RZ, P4 ;  /* 0x000000ff090e7207 */ /* 0x000fe20002000000 */
[----:B------:R-:W-:Y:S01]  /*0e50*/  @!P6 FMUL R17, R17, 16777216 ;  /* 0x4b8000001111e820 */ /* 0x000fe20000400000 */
[----:B------:R-:W-:-:S03]  /*0e60*/  CS2R R18, SRZ ;  /* 0x0000000000127805 */ /* 0x000fc6000001ff00 */
[----:B0-----:R-:W-:Y:S01]  /*0e70*/  FMUL R8, R8, R17 ;  /* 0x0000001108087220 */ /* 0x001fe20000400000 */
[----:B------:R-:W-:Y:S01]  /*0e80*/  FFMA R5, R13, R12, R14 ;  /* 0x0000000c0d057223 */ /* 0x000fe2000000000e */
[----:B------:R-:W-:Y:S02]  /*0e90*/  CS2R R12, SRZ ;  /* 0x00000000000c7805 */ /* 0x000fe4000001ff00 */
[----:B------:R-:W-:Y:S02]  /*0ea0*/  CS2R R14, SRZ ;  /* 0x00000000000e7805 */ /* 0x000fe4000001ff00 */
[----:B------:R-:W-:-:S04]  /*0eb0*/  CS2R R16, SRZ ;  /* 0x0000000000107805 */ /* 0x000fc8000001ff00 */
[----:B------:R-:W2:Y:S04]  /*0ec0*/  @P2 LDG.E.EL.128 R12, desc[UR4][R32.64] ;  /* 0x00000004200c2981 */ /* 0x000ea8000c2e1d00 */
[----:B------:R-:W3:Y:S01]  /*0ed0*/  @P2 LDG.E.EL.128 R16, desc[UR4][R30.64] ;  /* 0x000000041e102981 */ /* 0x000ee2000c2e1d00 */
[----:B------:R-:W-:Y:S02]  /*0ee0*/  FMUL R25, R26, R25 ;  /* 0x000000191a197220 */ /* 0x000fe40000400000 */
[----:B------:R-:W0:Y:S01]  /*0ef0*/  LDC.64 R26, c[0x0][0x238] ;  /* 0x00008e00ff1a7b82 */ /* 0x000e220000000a00 */
[----:B------:R-:W-:Y:S02]  /*0f00*/  SEL R6, R6, RZ, P4 ;  /* 0x000000ff06067207 */ /* 0x000fe40002000000 */
[----:B------:R-:W-:-:S02]  /*0f10*/  SEL R7, R7, RZ, P4 ;  /* 0x000000ff07077207 */ /* 0x000fc40002000000 */
[----:B------:R-:W-:Y:S02]  /*0f20*/  SEL R10, R10, RZ, P4 ;  /* 0x000000ff0a0a7207 */ /* 0x000fe40002000000 */
[----:B------:R-:W-:Y:S02]  /*0f30*/  SEL R11, R11, RZ, P4 ;  /* 0x000000ff0b0b7207 */ /* 0x000fe40002000000 */
[----:B------:R-:W-:Y:S01]  /*0f40*/  ISETP.GE.AND P4, PT, R0, 0x11040, PT ;  /* 0x000110400000780c */ /* 0x000fe20003f86270 */
[----:B------:R-:W-:Y:S02]  /*0f50*/  FFMA R6, R23, R6, R10 ;  /* 0x0000000617067223 */ /* 0x000fe4000000000a */
[----:B------:R-:W-:Y:S01]  /*0f60*/  FFMA R7, R24, R7, R11 ;  /* 0x0000000718077223 */ /* 0x000fe2000000000b */
[----:B------:R-:W-:Y:S01]  /*0f70*/  FMUL R3, R3, R8 ;  /* 0x0000000803037220 */ /* 0x000fe20000400000 */
[----:B------:R-:W-:Y:S01]  /*0f80*/  FMUL R20, R20, R25 ;  /* 0x0000001914147220 */ /* 0x000fe20000400000 */
[----:B------:R-:W-:Y:S01]  /*0f90*/  FMUL R2, R2, R29 ;  /* 0x0000001d02027220 */ /* 0x000fe20000400000 */
[----:B------:R-:W-:-:S02]  /*0fa0*/  SEL R4, R4, RZ, !P3 ;  /* 0x000000ff04047207 */ /* 0x000fc40005800000 */
[----:B------:R-:W-:Y:S02]  /*0fb0*/  SEL R5, R5, RZ, !P3 ;  /* 0x000000ff05057207 */ /* 0x000fe40005800000 */
[----:B------:R-:W-:Y:S02]  /*0fc0*/  SEL R6, R6, RZ, !P3 ;  /* 0x000000ff06067207 */ /* 0x000fe40005800000 */
[----:B------:R-:W-:Y:S01]  /*0fd0*/  SEL R7, R7, RZ, !P3 ;  /* 0x000000ff07077207 */ /* 0x000fe20005800000 */
[----:B0-----:R-:W-:-:S05]  /*0fe0*/  IMAD.WIDE R26, R0, 0x4, R26 ;  /* 0x00000004001a7825 */ /* 0x001fca00078e021a */
[----:B------:R0:W-:Y:S01]  /*0ff0*/  @!P4 STG.E.128 desc[UR4][R26.64], R4 ;  /* 0x000000041a00c986 */ /* 0x0001e2000c101d04 */
[----:B--2---:R-:W-:Y:S02]  /*1000*/  SEL R12, R12, RZ, P2 ;  /* 0x000000ff0c0c7207 */ /* 0x004fe40001000000 */
[----:B------:R-:W-:Y:S02]  /*1010*/  SEL R13, R13, RZ, P2 ;  /* 0x000000ff0d0d7207 */ /* 0x000fe40001000000 */
[----:B------:R-:W-:Y:S02]  /*1020*/  SEL R9, R14, RZ, P2 ;  /* 0x000000ff0e097207 */ /* 0x000fe40001000000 */
[----:B------:R-:W-:Y:S02]  /*1030*/  SEL R8, R15, RZ, P2 ;  /* 0x000000ff0f087207 */ /* 0x000fe40001000000 */
[----:B---3--:R-:W-:Y:S02]  /*1040*/  SEL R16, R16, RZ, P2 ;  /* 0x000000ff10107207 */ /* 0x008fe40001000000 */
[----:B------:R-:W-:-:S02]  /*1050*/  SEL R17, R17, RZ, P2 ;  /* 0x000000ff11117207 */ /* 0x000fc40001000000 */
[----:B------:R-:W-:Y:S02]  /*1060*/  SEL R11, R18, RZ, P2 ;  /* 0x000000ff120b7207 */ /* 0x000fe40001000000 */
[----:B------:R-:W-:Y:S01]  /*1070*/  SEL R10, R19, RZ, P2 ;  /* 0x000000ff130a7207 */ /* 0x000fe20001000000 */
[----:B------:R-:W-:Y:S01]  /*1080*/  FFMA R12, R21, R12, R16 ;  /* 0x0000000c150c7223 */ /* 0x000fe20000000010 */
[----:B------:R-:W-:Y:S01]  /*1090*/  FFMA R13, R20, R13, R17 ;  /* 0x0000000d140d7223 */ /* 0x000fe20000000011 */
[----:B------:R-:W-:Y:S02]  /*10a0*/  FFMA R2, R2, R9, R11 ;  /* 0x0000000902027223 */ /* 0x000fe4000000000b */
[----:B------:R-:W-:Y:S01]  /*10b0*/  FFMA R3, R3, R8, R10 ;  /* 0x0000000803037223 */ /* 0x000fe2000000000a */
[----:B------:R-:W-:Y:S02]  /*10c0*/  SEL R12, R12, RZ, !P1 ;  /* 0x000000ff0c0c7207 */ /* 0x000fe40004800000 */
[----:B------:R-:W-:-:S02]  /*10d0*/  SEL R13, R13, RZ, !P1 ;  /* 0x000000ff0d0d7207 */ /* 0x000fc40004800000 */
[----:B------:R-:W-:Y:S02]  /*10e0*/  SEL R14, R2, RZ, !P1 ;  /* 0x000000ff020e7207 */ /* 0x000fe40004800000 */
[----:B------:R-:W-:Y:S01]  /*10f0*/  SEL R15, R3, RZ, !P1 ;  /* 0x000000ff030f7207 */ /* 0x000fe20004800000 */
[----:B0-----:R-:W-:Y:S06]  /*1100*/  @P0 EXIT ;  /* 0x000000000000094d */ /* 0x001fec0003800000 */
[----:B------:R-:W-:Y:S01]  /*1110*/  STG.E.128 desc[UR4][R26.64+0x800], R12 ;  /* 0x0008000c1a007986 */ /* 0x000fe2000c101d04 */
[----:B------:R-:W-:Y:S05]  /*1120*/  EXIT ;  /* 0x000000000000794d */ /* 0x000fea0003800000 */
.L_x_0:
[----:B------:R-:W-:-:S00]  /*1130*/  BRA `(.L_x_0) ;  /* 0xfffffffc00fc7947 */ /* 0x000fc0000383ffff */
[----:B------:R-:W-:-:S00]  /*1140*/  NOP ;  /* 0x0000000000007918 */ /* 0x000fc00000000000 */
        /* <DEDUP_REMOVED lines=11> */
.L_x_1:


//--------------------- .nv.global.init           --------------------------
	.section	.nv.global.init,"aw",@progbits
.nv.global.init:
	.type		_$_str,@object
	.size		_$_str,(_$_str_$_2 - _$_str)
_$_str:
        /*0000*/ 	.byte	0x5f, 0x5f, 0x43, 0x55, 0x44, 0x41, 0x5f, 0x46, 0x54, 0x5a, 0x00
	.type		_$_str_$_2,@object
	.size		_$_str_$_2,(.L_1 - _$_str_$_2)
_$_str_$_2:
        /*000b*/ 	.byte	0x5f, 0x5f, 0x43, 0x55, 0x44, 0x41, 0x5f, 0x50, 0x52, 0x45, 0x43, 0x5f, 0x53, 0x51, 0x52, 0x54
        /*001b*/ 	.byte	0x00
.L_1:


//--------------------- .nv.constant0.triton_poi_fused__native_batch_norm_legit_no_training_constant_pad_nd_4 --------------------------
	.section	.nv.constant0.triton_poi_fused__native_batch_norm_legit_no_training_constant_pad_nd_4,"a",@progbits
	.sectionflags	@""
	.align	4
.nv.constant0.triton_poi_fused__native_batch_norm_legit_no_training_constant_pad_nd_4:
	.zero		580
